//
// Generated by NVIDIA NVVM Compiler
//
// Compiler Build ID: CL-36424714
// Cuda compilation tools, release 13.0, V13.0.88
// Based on NVVM 20.0.0
//

.version 9.0
.target sm_100
.address_size 64

	// .globl	_Z18quasar_stub_kernelPKfPfi

.visible .entry _Z18quasar_stub_kernelPKfPfi(
	.param .u64 .ptr .align 1 _Z18quasar_stub_kernelPKfPfi_param_0,
	.param .u64 .ptr .align 1 _Z18quasar_stub_kernelPKfPfi_param_1,
	.param .u32 _Z18quasar_stub_kernelPKfPfi_param_2
)
{
	.reg .pred 	%p<2>;
	.reg .b32 	%r<6>;
	.reg .b32 	%f<2>;
	.reg .b64 	%rd<8>;

	ld.param.u64 	%rd1, [_Z18quasar_stub_kernelPKfPfi_param_0];
	ld.param.u64 	%rd2, [_Z18quasar_stub_kernelPKfPfi_param_1];
	ld.param.u32 	%r2, [_Z18quasar_stub_kernelPKfPfi_param_2];
	mov.u32 	%r3, %ctaid.x;
	mov.u32 	%r4, %ntid.x;
	mov.u32 	%r5, %tid.x;
	mad.lo.s32 	%r1, %r3, %r4, %r5;
	setp.ge.s32 	%p1, %r1, %r2;
	@%p1 bra 	$L__BB0_2;
	cvta.to.global.u64 	%rd3, %rd1;
	cvta.to.global.u64 	%rd4, %rd2;
	mul.wide.s32 	%rd5, %r1, 4;
	add.s64 	%rd6, %rd3, %rd5;
	ld.global.nc.f32 	%f1, [%rd6];
	add.s64 	%rd7, %rd4, %rd5;
	st.global.f32 	[%rd7], %f1;
$L__BB0_2:
	ret;

}


// ===== COMPILED SASS (sm_100) =====

	.target	sm_100

	.elftype	@"ET_EXEC"


//--------------------- .note.nv.tkinfo           --------------------------
	.section	.note.nv.tkinfo,"",@"SHT_NOTE"
	.sectionflags	@"SHF_NOTE_NV_TKINFO"
	.tkinfo
        /*0018*/ 	.word	0x00000002
        /*0030*/ 	.string	""
        /*0030*/ 	.string	"ptxas"
        /*0030*/ 	.string	"Cuda compilation tools, release 13.0, V13.0.88"
        /*0030*/ 	.string	"Build cuda_13.0.r13.0/compiler.36424714_0"
        /*0030*/ 	.string	"-arch sm_100 -m 64 "



//--------------------- .note.nv.cuinfo           --------------------------
	.section	.note.nv.cuinfo,"",@"SHT_NOTE"
	.sectionflags	@"SHF_NOTE_NV_CUINFO"
        /*0018*/ 	.short	0x0002
        /*001a*/ 	.short	0x0064
        /*001c*/ 	.short	0x0082
	.zero		2


//--------------------- .nv.info                  --------------------------
	.section	.nv.info,"",@"SHT_CUDA_INFO"
	.align	4


	//----- nvinfo : EIATTR_REGCOUNT
	.align		4
        /*0000*/ 	.byte	0x04, 0x2f
        /*0002*/ 	.short	(.L_1 - .L_0)
	.align		4
.L_0:
        /*0004*/ 	.word	index@(_Z18quasar_stub_kernelPKfPfi)
        /*0008*/ 	.word	0x0000000a


	//----- nvinfo : EIATTR_FRAME_SIZE
	.align		4
.L_1:
        /*000c*/ 	.byte	0x04, 0x11
        /*000e*/ 	.short	(.L_3 - .L_2)
	.align		4
.L_2:
        /*0010*/ 	.word	index@(_Z18quasar_stub_kernelPKfPfi)
        /*0014*/ 	.word	0x00000000


	//----- nvinfo : EIATTR_MIN_STACK_SIZE
	.align		4
.L_3:
        /*0018*/ 	.byte	0x04, 0x12
        /*001a*/ 	.short	(.L_5 - .L_4)
	.align		4
.L_4:
        /*001c*/ 	.word	index@(_Z18quasar_stub_kernelPKfPfi)
        /*0020*/ 	.word	0x00000000
.L_5:


//--------------------- .nv.compat                --------------------------
	.section	.nv.compat,"",@"SHT_CUDA_COMPAT_INFO"
	.align	4
        /*0000*/ 	.byte	0x02, 0x09, 0x00, 0x00, 0x02, 0x02, 0x01, 0x00, 0x02, 0x05, 0x05, 0x00, 0x03, 0x07, 0x01, 0x01
        /*0010*/ 	.byte	0x02, 0x03, 0x00, 0x00, 0x02, 0x06, 0x01, 0x00, 0x04, 0x0b, 0x08, 0x00, 0x09, 0x00, 0x00, 0x00
        /*0020*/ 	.byte	0x00, 0x00, 0x00, 0x00


//--------------------- .nv.info._Z18quasar_stub_kernelPKfPfi --------------------------
	.section	.nv.info._Z18quasar_stub_kernelPKfPfi,"",@"SHT_CUDA_INFO"
	.sectionflags	@""
	.align	4


	//----- nvinfo : EIATTR_CUDA_API_VERSION
	.align		4
        /*0000*/ 	.byte	0x04, 0x37
        /*0002*/ 	.short	(.L_7 - .L_6)
.L_6:
        /*0004*/ 	.word	0x00000082


	//----- nvinfo : EIATTR_KPARAM_INFO
	.align		4
.L_7:
        /*0008*/ 	.byte	0x04, 0x17
        /*000a*/ 	.short	(.L_9 - .L_8)
.L_8:
        /*000c*/ 	.word	0x00000000
        /*0010*/ 	.short	0x0002
        /*0012*/ 	.short	0x0010
        /*0014*/ 	.byte	0x00, 0xf0, 0x11, 0x00


	//----- nvinfo : EIATTR_KPARAM_INFO
	.align		4
.L_9:
        /*0018*/ 	.byte	0x04, 0x17
        /*001a*/ 	.short	(.L_11 - .L_10)
.L_10:
        /*001c*/ 	.word	0x00000000
        /*0020*/ 	.short	0x0001
        /*0022*/ 	.short	0x0008
        /*0024*/ 	.byte	0x00, 0xf5, 0x21, 0x00


	//----- nvinfo : EIATTR_KPARAM_INFO
	.align		4
.L_11:
        /*0028*/ 	.byte	0x04, 0x17
        /*002a*/ 	.short	(.L_13 - .L_12)
.L_12:
        /*002c*/ 	.word	0x00000000
        /*0030*/ 	.short	0x0000
        /*0032*/ 	.short	0x0000
        /*0034*/ 	.byte	0x00, 0xf5, 0x21, 0x00


	//----- nvinfo : EIATTR_SPARSE_MMA_MASK
	.align		4
.L_13:
        /*0038*/ 	.byte	0x03, 0x50
        /*003a*/ 	.short	0x0000


	//----- nvinfo : EIATTR_MAXREG_COUNT
	.align		4
        /*003c*/ 	.byte	0x03, 0x1b
        /*003e*/ 	.short	0x00ff


	//----- nvinfo : EIATTR_MERCURY_ISA_VERSION
	.align		4
        /*0040*/ 	.byte	0x03, 0x5f
        /*0042*/ 	.short	0x0101


	//----- nvinfo : EIATTR_VRC_CTA_INIT_COUNT
	.align		4
        /*0044*/ 	.byte	0x02, 0x4a
	.zero		1
	.zero		1


	//----- nvinfo : EIATTR_EXIT_INSTR_OFFSETS
	.align		4
        /*0048*/ 	.byte	0x04, 0x1c
        /*004a*/ 	.short	(.L_15 - .L_14)


	//   ....[0]....
.L_14:
        /*004c*/ 	.word	0x00000070


	//   ....[1]....
        /*0050*/ 	.word	0x000000f0


	//----- nvinfo : EIATTR_CBANK_PARAM_SIZE
	.align		4
.L_15:
        /*0054*/ 	.byte	0x03, 0x19
        /*0056*/ 	.short	0x0014


	//----- nvinfo : EIATTR_PARAM_CBANK
	.align		4
        /*0058*/ 	.byte	0x04, 0x0a
        /*005a*/ 	.short	(.L_17 - .L_16)
	.align		4
.L_16:
        /*005c*/ 	.word	index@(.nv.constant0._Z18quasar_stub_kernelPKfPfi)
        /*0060*/ 	.short	0x0380
        /*0062*/ 	.short	0x0014


	//----- nvinfo : EIATTR_SW_WAR
	.align		4
.L_17:
        /*0064*/ 	.byte	0x04, 0x36
        /*0066*/ 	.short	(.L_19 - .L_18)
.L_18:
        /*0068*/ 	.word	0x00000008
.L_19:


//--------------------- .nv.callgraph             --------------------------
	.section	.nv.callgraph,"",@"SHT_CUDA_CALLGRAPH"
	.align	4
	.sectionentsize	8
	.align		4
        /*0000*/ 	.word	0x00000000
	.align		4
        /*0004*/ 	.word	0xffffffff
	.align		4
        /*0008*/ 	.word	0x00000000
	.align		4
        /*000c*/ 	.word	0xfffffffe
	.align		4
        /*0010*/ 	.word	0x00000000
	.align		4
        /*0014*/ 	.word	0xfffffffd
	.align		4
        /*0018*/ 	.word	0x00000000
	.align		4
        /*001c*/ 	.word	0xfffffffc


//--------------------- .text._Z18quasar_stub_kernelPKfPfi --------------------------
	.section	.text._Z18quasar_stub_kernelPKfPfi,"ax",@progbits
	.align	128
        .global         _Z18quasar_stub_kernelPKfPfi
        .type           _Z18quasar_stub_kernelPKfPfi,@function
        .size           _Z18quasar_stub_kernelPKfPfi,(.L_x_1 - _Z18quasar_stub_kernelPKfPfi)
        .other          _Z18quasar_stub_kernelPKfPfi,@"STO_CUDA_ENTRY STV_DEFAULT"
_Z18quasar_stub_kernelPKfPfi:
.text._Z18quasar_stub_kernelPKfPfi:
[----:B------:R-:W-:Y:S01]  /*0000*/  LDC R1, c[0x0][0x37c] ;  /* 0x0000df00ff017b82 */ /* 0x000fe20000000800 */
[----:B------:R-:W0:Y:S07]  /*0010*/  S2R R0, SR_TID.X ;  /* 0x0000000000007919 */ /* 0x000e2e0000002100 */
[----:B------:R-:W0:Y:S01]  /*0020*/  S2UR UR4, SR_CTAID.X ;  /* 0x00000000000479c3 */ /* 0x000e220000002500 */
[----:B------:R-:W1:Y:S07]  /*0030*/  LDCU UR5, c[0x0][0x390] ;  /* 0x00007200ff0577ac */ /* 0x000e6e0008000800 */
[----:B------:R-:W0:Y:S02]  /*0040*/  LDC R7, c[0x0][0x360] ;  /* 0x0000d800ff077b82 */ /* 0x000e240000000800 */
[----:B0-----:R-:W-:-:S05]  /*0050*/  IMAD R7, R7, UR4, R0 ;  /* 0x0000000407077c24 */ /* 0x001fca000f8e0200 */
[----:B-1----:R-:W-:-:S13]  /*0060*/  ISETP.GE.AND P0, PT, R7, UR5, PT ;  /* 0x0000000507007c0c */ /* 0x002fda000bf06270 */
[----:B------:R-:W-:Y:S05]  /*0070*/  @P0 EXIT ;  /* 0x000000000000094d */ /* 0x000fea0003800000 */
[----:B------:R-:W0:Y:S01]  /*0080*/  LDC.64 R2, c[0x0][0x380] ;  /* 0x0000e000ff027b82 */ /* 0x000e220000000a00 */
[----:B------:R-:W1:Y:S07]  /*0090*/  LDCU.64 UR4, c[0x0][0x358] ;  /* 0x00006b00ff0477ac */ /* 0x000e6e0008000a00 */
[----:B------:R-:W2:Y:S01]  /*00a0*/  LDC.64 R4, c[0x0][0x388] ;  /* 0x0000e200ff047b82 */ /* 0x000ea20000000a00 */
[----:B0-----:R-:W-:-:S06]  /*00b0*/  IMAD.WIDE R2, R7, 0x4, R2 ;  /* 0x0000000407027825 */ /* 0x001fcc00078e0202 */
[----:B-1----:R-:W3:Y:S01]  /*00c0*/  LDG.E.CONSTANT R3, desc[UR4][R2.64] ;  /* 0x0000000402037981 */ /* 0x002ee2000c1e9900 */
[----:B--2---:R-:W-:-:S05]  /*00d0*/  IMAD.WIDE R4, R7, 0x4, R4 ;  /* 0x0000000407047825 */ /* 0x004fca00078e0204 */
[----:B---3--:R-:W-:Y:S01]  /*00e0*/  STG.E desc[UR4][R4.64], R3 ;  /* 0x0000000304007986 */ /* 0x008fe2000c101904 */
[----:B------:R-:W-:Y:S05]  /*00f0*/  EXIT ;  /* 0x000000000000794d */ /* 0x000fea0003800000 */
.L_x_0:
[----:B------:R-:W-:-:S00]  /*0100*/  BRA `(.L_x_0) ;  /* 0xfffffffc00fc7947 */ /* 0x000fc0000383ffff */
[----:B------:R-:W-:-:S00]  /*0110*/  NOP ;  /* 0x0000000000007918 */ /* 0x000fc00000000000 */
        /* <DEDUP_REMOVED lines=14> */
.L_x_1:


//--------------------- .nv.shared.reserved.0     --------------------------
	.section	.nv.shared.reserved.0,"aw",@nobits
	.weak		__nv_reservedSMEM_offset_0_alias
	.size		__nv_reservedSMEM_offset_0_alias, 0, 64
	.other		__nv_reservedSMEM_offset_0_alias,@"STO_CUDA_RESERVED_SHARED STV_DEFAULT"
__nv_reservedSMEM_offset_0_alias:
	.zero		0
	.zero		64


//--------------------- .nv.constant0._Z18quasar_stub_kernelPKfPfi --------------------------
	.section	.nv.constant0._Z18quasar_stub_kernelPKfPfi,"a",@progbits
	.sectionflags	@""
	.align	4
.nv.constant0._Z18quasar_stub_kernelPKfPfi:
	.zero		916


//--------------------- SYMBOLS --------------------------

	.type		.nv.reservedSmem.offset0,@object
	.size		.nv.reservedSmem.offset0,0x4
